//
// Generated by NVIDIA NVVM Compiler
//
// Compiler Build ID: CL-36424714
// Cuda compilation tools, release 13.0, V13.0.88
// Based on NVVM 20.0.0
//

.version 9.0
.target sm_100
.address_size 64

	// .globl	kernel
.extern .shared .align 16 .b8 sdata[];

.visible .entry kernel(
	.param .u32 kernel_param_0,
	.param .u32 kernel_param_1,
	.param .u64 .ptr .align 1 kernel_param_2,
	.param .u64 .ptr .align 1 kernel_param_3,
	.param .u64 .ptr .align 1 kernel_param_4,
	.param .u64 .ptr .align 1 kernel_param_5,
	.param .u64 .ptr .align 1 kernel_param_6
)
{
	.reg .pred 	%p<13>;
	.reg .b32 	%r<64>;
	.reg .b32 	%f<84>;
	.reg .b64 	%rd<38>;

	ld.param.u32 	%r28, [kernel_param_0];
	ld.param.u64 	%rd8, [kernel_param_2];
	ld.param.u64 	%rd9, [kernel_param_4];
	ld.param.u64 	%rd10, [kernel_param_5];
	ld.param.u64 	%rd11, [kernel_param_6];
	cvta.to.global.u64 	%rd12, %rd9;
	cvta.to.global.u64 	%rd13, %rd8;
	cvta.to.global.u64 	%rd1, %rd11;
	cvta.to.global.u64 	%rd14, %rd10;
	mov.u32 	%r29, %ctaid.y;
	mov.u32 	%r30, %ctaid.x;
	mov.u32 	%r1, %tid.x;
	shl.b32 	%r31, %r29, 6;
	add.s32 	%r2, %r31, %r30;
	mul.wide.u32 	%rd15, %r2, 4;
	add.s64 	%rd16, %rd14, %rd15;
	ld.global.u32 	%r32, [%rd16];
	mul.lo.s32 	%r33, %r32, %r28;
	mul.wide.s32 	%rd17, %r33, 4;
	add.s64 	%rd2, %rd13, %rd17;
	mul.lo.s32 	%r34, %r28, %r29;
	mul.wide.s32 	%rd18, %r34, 4;
	add.s64 	%rd3, %rd12, %rd18;
	setp.eq.s32 	%p1, %r32, -1;
	@%p1 bra 	$L__BB0_14;
	shr.s32 	%r35, %r28, 31;
	shr.u32 	%r36, %r35, 30;
	add.s32 	%r37, %r28, %r36;
	shr.s32 	%r3, %r37, 2;
	setp.ge.s32 	%p2, %r1, %r3;
	mov.f32 	%f83, 0f00000000;
	@%p2 bra 	$L__BB0_8;
	mov.u32 	%r4, %ntid.x;
	add.s32 	%r38, %r1, %r4;
	max.u32 	%r39, %r3, %r38;
	setp.lt.u32 	%p3, %r38, %r3;
	selp.u32 	%r40, 1, 0, %p3;
	add.s32 	%r41, %r38, %r40;
	sub.s32 	%r42, %r39, %r41;
	div.u32 	%r43, %r42, %r4;
	add.s32 	%r5, %r43, %r40;
	and.b32  	%r44, %r5, 3;
	setp.eq.s32 	%p4, %r44, 3;
	mov.f32 	%f83, 0f00000000;
	mov.u32 	%r58, %r1;
	@%p4 bra 	$L__BB0_5;
	mul.wide.u32 	%rd37, %r1, 16;
	mul.wide.u32 	%rd5, %r4, 16;
	add.s32 	%r45, %r5, 1;
	and.b32  	%r46, %r45, 3;
	neg.s32 	%r56, %r46;
	mov.f32 	%f83, 0f00000000;
	mov.u32 	%r58, %r1;
$L__BB0_4:
	.pragma "nounroll";
	add.s64 	%rd19, %rd2, %rd37;
	ld.global.v4.f32 	{%f12, %f13, %f14, %f15}, [%rd19];
	add.s64 	%rd20, %rd3, %rd37;
	ld.global.v4.f32 	{%f16, %f17, %f18, %f19}, [%rd20];
	mul.f32 	%f20, %f13, %f17;
	fma.rn.f32 	%f21, %f12, %f16, %f20;
	fma.rn.f32 	%f22, %f14, %f18, %f21;
	fma.rn.f32 	%f23, %f15, %f19, %f22;
	add.f32 	%f83, %f83, %f23;
	add.s32 	%r58, %r58, %r4;
	add.s64 	%rd37, %rd37, %rd5;
	add.s32 	%r56, %r56, 1;
	setp.ne.s32 	%p5, %r56, 0;
	@%p5 bra 	$L__BB0_4;
$L__BB0_5:
	setp.lt.u32 	%p6, %r5, 3;
	@%p6 bra 	$L__BB0_8;
	shl.b32 	%r47, %r4, 1;
	add.s32 	%r61, %r58, %r47;
	shl.b32 	%r13, %r4, 2;
	mad.lo.s32 	%r60, %r4, 3, %r58;
	add.s32 	%r59, %r4, %r58;
$L__BB0_7:
	mul.wide.u32 	%rd21, %r58, 16;
	add.s64 	%rd22, %rd2, %rd21;
	ld.global.v4.f32 	{%f24, %f25, %f26, %f27}, [%rd22];
	add.s64 	%rd23, %rd3, %rd21;
	ld.global.v4.f32 	{%f28, %f29, %f30, %f31}, [%rd23];
	mul.f32 	%f32, %f25, %f29;
	fma.rn.f32 	%f33, %f24, %f28, %f32;
	fma.rn.f32 	%f34, %f26, %f30, %f33;
	fma.rn.f32 	%f35, %f27, %f31, %f34;
	add.f32 	%f36, %f83, %f35;
	add.s32 	%r48, %r58, %r4;
	mul.wide.u32 	%rd24, %r59, 16;
	add.s64 	%rd25, %rd2, %rd24;
	ld.global.v4.f32 	{%f37, %f38, %f39, %f40}, [%rd25];
	add.s64 	%rd26, %rd3, %rd24;
	ld.global.v4.f32 	{%f41, %f42, %f43, %f44}, [%rd26];
	mul.f32 	%f45, %f38, %f42;
	fma.rn.f32 	%f46, %f37, %f41, %f45;
	fma.rn.f32 	%f47, %f39, %f43, %f46;
	fma.rn.f32 	%f48, %f40, %f44, %f47;
	add.f32 	%f49, %f36, %f48;
	add.s32 	%r49, %r48, %r4;
	mul.wide.u32 	%rd27, %r61, 16;
	add.s64 	%rd28, %rd2, %rd27;
	ld.global.v4.f32 	{%f50, %f51, %f52, %f53}, [%rd28];
	add.s64 	%rd29, %rd3, %rd27;
	ld.global.v4.f32 	{%f54, %f55, %f56, %f57}, [%rd29];
	mul.f32 	%f58, %f51, %f55;
	fma.rn.f32 	%f59, %f50, %f54, %f58;
	fma.rn.f32 	%f60, %f52, %f56, %f59;
	fma.rn.f32 	%f61, %f53, %f57, %f60;
	add.f32 	%f62, %f49, %f61;
	add.s32 	%r50, %r49, %r4;
	mul.wide.u32 	%rd30, %r60, 16;
	add.s64 	%rd31, %rd2, %rd30;
	ld.global.v4.f32 	{%f63, %f64, %f65, %f66}, [%rd31];
	add.s64 	%rd32, %rd3, %rd30;
	ld.global.v4.f32 	{%f67, %f68, %f69, %f70}, [%rd32];
	mul.f32 	%f71, %f64, %f68;
	fma.rn.f32 	%f72, %f63, %f67, %f71;
	fma.rn.f32 	%f73, %f65, %f69, %f72;
	fma.rn.f32 	%f74, %f66, %f70, %f73;
	add.f32 	%f83, %f62, %f74;
	add.s32 	%r58, %r50, %r4;
	add.s32 	%r61, %r61, %r13;
	add.s32 	%r60, %r60, %r13;
	add.s32 	%r59, %r59, %r13;
	setp.lt.s32 	%p7, %r58, %r3;
	@%p7 bra 	$L__BB0_7;
$L__BB0_8:
	shl.b32 	%r51, %r1, 2;
	mov.u32 	%r52, sdata;
	add.s32 	%r24, %r52, %r51;
	st.shared.f32 	[%r24], %f83;
	bar.sync 	0;
	mov.u32 	%r63, %ntid.x;
	setp.lt.u32 	%p8, %r63, 2;
	@%p8 bra 	$L__BB0_12;
$L__BB0_9:
	shr.u32 	%r27, %r63, 1;
	setp.ge.u32 	%p9, %r1, %r27;
	@%p9 bra 	$L__BB0_11;
	shl.b32 	%r53, %r27, 2;
	add.s32 	%r54, %r24, %r53;
	ld.shared.f32 	%f75, [%r54];
	ld.shared.f32 	%f76, [%r24];
	add.f32 	%f77, %f75, %f76;
	st.shared.f32 	[%r24], %f77;
$L__BB0_11:
	bar.sync 	0;
	setp.gt.u32 	%p10, %r63, 3;
	mov.u32 	%r63, %r27;
	@%p10 bra 	$L__BB0_9;
$L__BB0_12:
	setp.ne.s32 	%p11, %r1, 0;
	@%p11 bra 	$L__BB0_16;
	ld.shared.f32 	%f78, [sdata];
	add.s64 	%rd34, %rd1, %rd15;
	st.global.f32 	[%rd34], %f78;
	bra.uni 	$L__BB0_16;
$L__BB0_14:
	setp.ne.s32 	%p12, %r1, 0;
	@%p12 bra 	$L__BB0_16;
	add.s64 	%rd36, %rd1, %rd15;
	mov.b32 	%r55, -971227136;
	st.global.u32 	[%rd36], %r55;
$L__BB0_16:
	ret;

}


// ===== COMPILED SASS (sm_100) =====

	.target	sm_100

	.elftype	@"ET_EXEC"


//--------------------- .note.nv.tkinfo           --------------------------
	.section	.note.nv.tkinfo,"",@"SHT_NOTE"
	.sectionflags	@"SHF_NOTE_NV_TKINFO"
	.tkinfo
        /*0018*/ 	.word	0x00000002
        /*0030*/ 	.string	""
        /*0030*/ 	.string	"ptxas"
        /*0030*/ 	.string	"Cuda compilation tools, release 13.0, V13.0.88"
        /*0030*/ 	.string	"Build cuda_13.0.r13.0/compiler.36424714_0"
        /*0030*/ 	.string	"-arch sm_100 -m 64 "



//--------------------- .note.nv.cuinfo           --------------------------
	.section	.note.nv.cuinfo,"",@"SHT_NOTE"
	.sectionflags	@"SHF_NOTE_NV_CUINFO"
        /*0018*/ 	.short	0x0002
        /*001a*/ 	.short	0x0064
        /*001c*/ 	.short	0x0082
	.zero		2


//--------------------- .nv.info                  --------------------------
	.section	.nv.info,"",@"SHT_CUDA_INFO"
	.align	4


	//----- nvinfo : EIATTR_REGCOUNT
	.align		4
        /*0000*/ 	.byte	0x04, 0x2f
        /*0002*/ 	.short	(.L_1 - .L_0)
	.align		4
.L_0:
        /*0004*/ 	.word	index@(kernel)
        /*0008*/ 	.word	0x00000020


	//----- nvinfo : EIATTR_FRAME_SIZE
	.align		4
.L_1:
        /*000c*/ 	.byte	0x04, 0x11
        /*000e*/ 	.short	(.L_3 - .L_2)
	.align		4
.L_2:
        /*0010*/ 	.word	index@(kernel)
        /*0014*/ 	.word	0x00000000


	//----- nvinfo : EIATTR_MIN_STACK_SIZE
	.align		4
.L_3:
        /*0018*/ 	.byte	0x04, 0x12
        /*001a*/ 	.short	(.L_5 - .L_4)
	.align		4
.L_4:
        /*001c*/ 	.word	index@(kernel)
        /*0020*/ 	.word	0x00000000
.L_5:


//--------------------- .nv.compat                --------------------------
	.section	.nv.compat,"",@"SHT_CUDA_COMPAT_INFO"
	.align	4
        /*0000*/ 	.byte	0x02, 0x09, 0x00, 0x00, 0x02, 0x02, 0x01, 0x00, 0x02, 0x05, 0x05, 0x00, 0x03, 0x07, 0x01, 0x01
        /*0010*/ 	.byte	0x02, 0x03, 0x00, 0x00, 0x02, 0x06, 0x01, 0x00, 0x04, 0x0b, 0x08, 0x00, 0x09, 0x00, 0x00, 0x00
        /*0020*/ 	.byte	0x00, 0x00, 0x00, 0x00


//--------------------- .nv.info.kernel           --------------------------
	.section	.nv.info.kernel,"",@"SHT_CUDA_INFO"
	.sectionflags	@""
	.align	4


	//----- nvinfo : EIATTR_CUDA_API_VERSION
	.align		4
        /*0000*/ 	.byte	0x04, 0x37
        /*0002*/ 	.short	(.L_7 - .L_6)
.L_6:
        /*0004*/ 	.word	0x00000082


	//----- nvinfo : EIATTR_KPARAM_INFO
	.align		4
.L_7:
        /*0008*/ 	.byte	0x04, 0x17
        /*000a*/ 	.short	(.L_9 - .L_8)
.L_8:
        /*000c*/ 	.word	0x00000000
        /*0010*/ 	.short	0x0006
        /*0012*/ 	.short	0x0028
        /*0014*/ 	.byte	0x00, 0xf5, 0x21, 0x00


	//----- nvinfo : EIATTR_KPARAM_INFO
	.align		4
.L_9:
        /*0018*/ 	.byte	0x04, 0x17
        /*001a*/ 	.short	(.L_11 - .L_10)
.L_10:
        /*001c*/ 	.word	0x00000000
        /*0020*/ 	.short	0x0005
        /*0022*/ 	.short	0x0020
        /*0024*/ 	.byte	0x00, 0xf5, 0x21, 0x00


	//----- nvinfo : EIATTR_KPARAM_INFO
	.align		4
.L_11:
        /*0028*/ 	.byte	0x04, 0x17
        /*002a*/ 	.short	(.L_13 - .L_12)
.L_12:
        /*002c*/ 	.word	0x00000000
        /*0030*/ 	.short	0x0004
        /*0032*/ 	.short	0x0018
        /*0034*/ 	.byte	0x00, 0xf5, 0x21, 0x00


	//----- nvinfo : EIATTR_KPARAM_INFO
	.align		4
.L_13:
        /*0038*/ 	.byte	0x04, 0x17
        /*003a*/ 	.short	(.L_15 - .L_14)
.L_14:
        /*003c*/ 	.word	0x00000000
        /*0040*/ 	.short	0x0003
        /*0042*/ 	.short	0x0010
        /*0044*/ 	.byte	0x00, 0xf5, 0x21, 0x00


	//----- nvinfo : EIATTR_KPARAM_INFO
	.align		4
.L_15:
        /*0048*/ 	.byte	0x04, 0x17
        /*004a*/ 	.short	(.L_17 - .L_16)
.L_16:
        /*004c*/ 	.word	0x00000000
        /*0050*/ 	.short	0x0002
        /*0052*/ 	.short	0x0008
        /*0054*/ 	.byte	0x00, 0xf5, 0x21, 0x00


	//----- nvinfo : EIATTR_KPARAM_INFO
	.align		4
.L_17:
        /*0058*/ 	.byte	0x04, 0x17
        /*005a*/ 	.short	(.L_19 - .L_18)
.L_18:
        /*005c*/ 	.word	0x00000000
        /*0060*/ 	.short	0x0001
        /*0062*/ 	.short	0x0004
        /*0064*/ 	.byte	0x00, 0xf0, 0x11, 0x00


	//----- nvinfo : EIATTR_KPARAM_INFO
	.align		4
.L_19:
        /*0068*/ 	.byte	0x04, 0x17
        /*006a*/ 	.short	(.L_21 - .L_20)
.L_20:
        /*006c*/ 	.word	0x00000000
        /*0070*/ 	.short	0x0000
        /*0072*/ 	.short	0x0000
        /*0074*/ 	.byte	0x00, 0xf0, 0x11, 0x00


	//----- nvinfo : EIATTR_SPARSE_MMA_MASK
	.align		4
.L_21:
        /*0078*/ 	.byte	0x03, 0x50
        /*007a*/ 	.short	0x0000


	//----- nvinfo : EIATTR_MAXREG_COUNT
	.align		4
        /*007c*/ 	.byte	0x03, 0x1b
        /*007e*/ 	.short	0x00ff


	//----- nvinfo : EIATTR_NUM_BARRIERS
	.align		4
        /*0080*/ 	.byte	0x02, 0x4c
        /*0082*/ 	.byte	0x01
	.zero		1


	//----- nvinfo : EIATTR_MERCURY_ISA_VERSION
	.align		4
        /*0084*/ 	.byte	0x03, 0x5f
        /*0086*/ 	.short	0x0101


	//----- nvinfo : EIATTR_VRC_CTA_INIT_COUNT
	.align		4
        /*0088*/ 	.byte	0x02, 0x4a
	.zero		1
	.zero		1


	//----- nvinfo : EIATTR_EXIT_INSTR_OFFSETS
	.align		4
        /*008c*/ 	.byte	0x04, 0x1c
        /*008e*/ 	.short	(.L_23 - .L_22)


	//   ....[0]....
.L_22:
        /*0090*/ 	.word	0x00000960


	//   ....[1]....
        /*0094*/ 	.word	0x000009e0


	//   ....[2]....
        /*0098*/ 	.word	0x00000a00


	//   ....[3]....
        /*009c*/ 	.word	0x00000a50


	//----- nvinfo : EIATTR_CRS_STACK_SIZE
	.align		4
.L_23:
        /*00a0*/ 	.byte	0x04, 0x1e
        /*00a2*/ 	.short	(.L_25 - .L_24)
.L_24:
        /*00a4*/ 	.word	0x00000000


	//----- nvinfo : EIATTR_CBANK_PARAM_SIZE
	.align		4
.L_25:
        /*00a8*/ 	.byte	0x03, 0x19
        /*00aa*/ 	.short	0x0030


	//----- nvinfo : EIATTR_PARAM_CBANK
	.align		4
        /*00ac*/ 	.byte	0x04, 0x0a
        /*00ae*/ 	.short	(.L_27 - .L_26)
	.align		4
.L_26:
        /*00b0*/ 	.word	index@(.nv.constant0.kernel)
        /*00b4*/ 	.short	0x0380
        /*00b6*/ 	.short	0x0030


	//----- nvinfo : EIATTR_SW_WAR
	.align		4
.L_27:
        /*00b8*/ 	.byte	0x04, 0x36
        /*00ba*/ 	.short	(.L_29 - .L_28)
.L_28:
        /*00bc*/ 	.word	0x00000008
.L_29:


//--------------------- .nv.callgraph             --------------------------
	.section	.nv.callgraph,"",@"SHT_CUDA_CALLGRAPH"
	.align	4
	.sectionentsize	8
	.align		4
        /*0000*/ 	.word	0x00000000
	.align		4
        /*0004*/ 	.word	0xffffffff
	.align		4
        /*0008*/ 	.word	0x00000000
	.align		4
        /*000c*/ 	.word	0xfffffffe
	.align		4
        /*0010*/ 	.word	0x00000000
	.align		4
        /*0014*/ 	.word	0xfffffffd
	.align		4
        /*0018*/ 	.word	0x00000000
	.align		4
        /*001c*/ 	.word	0xfffffffc


//--------------------- .text.kernel              --------------------------
	.section	.text.kernel,"ax",@progbits
	.align	128
        .global         kernel
        .type           kernel,@function
        .size           kernel,(.L_x_10 - kernel)
        .other          kernel,@"STO_CUDA_ENTRY STV_DEFAULT"
kernel:
.text.kernel:
[----:B------:R-:W-:Y:S01]  /*0000*/  LDC R1, c[0x0][0x37c] ;  /* 0x0000df00ff017b82 */ /* 0x000fe20000000800 */
[----:B------:R-:W0:Y:S07]  /*0010*/  S2R R7, SR_CTAID.Y ;  /* 0x0000000000077919 */ /* 0x000e2e0000002600 */
[----:B------:R-:W1:Y:S01]  /*0020*/  LDC.64 R2, c[0x0][0x3a0] ;  /* 0x0000e800ff027b82 */ /* 0x000e620000000a00 */
[----:B------:R-:W2:Y:S01]  /*0030*/  LDCU.64 UR6, c[0x0][0x358] ;  /* 0x00006b00ff0677ac */ /* 0x000ea20008000a00 */
[----:B------:R-:W0:Y:S01]  /*0040*/  S2R R0, SR_CTAID.X ;  /* 0x0000000000007919 */ /* 0x000e220000002500 */
[----:B------:R-:W3:Y:S05]  /*0050*/  LDCU UR5, c[0x0][0x380] ;  /* 0x00007000ff0577ac */ /* 0x000eea0008000800 */
[----:B------:R-:W4:Y:S08]  /*0060*/  LDC.64 R28, c[0x0][0x388] ;  /* 0x0000e200ff1c7b82 */ /* 0x000f300000000a00 */
[----:B------:R-:W5:Y:S01]  /*0070*/  LDC.64 R26, c[0x0][0x398] ;  /* 0x0000e600ff1a7b82 */ /* 0x000f620000000a00 */
[----:B0-----:R-:W-:-:S05]  /*0080*/  LEA R21, R7, R0, 0x6 ;  /* 0x0000000007157211 */ /* 0x001fca00078e30ff */
[----:B-1----:R-:W-:-:S06]  /*0090*/  IMAD.WIDE.U32 R2, R21, 0x4, R2 ;  /* 0x0000000415027825 */ /* 0x002fcc00078e0002 */
[----:B--2---:R-:W2:Y:S01]  /*00a0*/  LDG.E R2, desc[UR6][R2.64] ;  /* 0x0000000602027981 */ /* 0x004ea2000c1e1900 */
[----:B---3--:R-:W-:Y:S01]  /*00b0*/  IMAD R7, R7, UR5, RZ ;  /* 0x0000000507077c24 */ /* 0x008fe2000f8e02ff */
[----:B------:R-:W0:Y:S03]  /*00c0*/  S2R R0, SR_TID.X ;  /* 0x0000000000007919 */ /* 0x000e260000002100 */
[----:B-----5:R-:W-:Y:S01]  /*00d0*/  IMAD.WIDE R26, R7, 0x4, R26 ;  /* 0x00000004071a7825 */ /* 0x020fe200078e021a */
[----:B--2---:R-:W-:-:S03]  /*00e0*/  ISETP.NE.AND P0, PT, R2, -0x1, PT ;  /* 0xffffffff0200780c */ /* 0x004fc60003f05270 */
[----:B------:R-:W-:-:S04]  /*00f0*/  IMAD R5, R2, UR5, RZ ;  /* 0x0000000502057c24 */ /* 0x000fc8000f8e02ff */
[----:B----4-:R-:W-:-:S06]  /*0100*/  IMAD.WIDE R28, R5, 0x4, R28 ;  /* 0x00000004051c7825 */ /* 0x010fcc00078e021c */
[----:B0-----:R-:W-:Y:S05]  /*0110*/  @!P0 BRA `(.L_x_0) ;  /* 0x0000000800348947 */ /* 0x001fea0003800000 */
[----:B------:R-:W-:Y:S01]  /*0120*/  USHF.R.S32.HI UR4, URZ, 0x1f, UR5 ;  /* 0x0000001fff047899 */ /* 0x000fe20008011405 */
[----:B------:R-:W-:Y:S01]  /*0130*/  BSSY.RECONVERGENT B0, `(.L_x_1) ;  /* 0x000006c000007945 */ /* 0x000fe20003800200 */
[----:B------:R-:W-:Y:S02]  /*0140*/  HFMA2 R23, -RZ, RZ, 0, 0 ;  /* 0x00000000ff177431 */ /* 0x000fe400000001ff */
[----:B------:R-:W-:-:S04]  /*0150*/  ULEA.HI UR4, UR4, UR5, URZ, 0x2 ;  /* 0x0000000504047291 */ /* 0x000fc8000f8f10ff */
[----:B------:R-:W-:-:S06]  /*0160*/  USHF.R.S32.HI UR4, URZ, 0x2, UR4 ;  /* 0x00000002ff047899 */ /* 0x000fcc0008011404 */
[----:B------:R-:W-:-:S13]  /*0170*/  ISETP.GE.AND P0, PT, R0, UR4, PT ;  /* 0x0000000400007c0c */ /* 0x000fda000bf06270 */
[----:B------:R-:W-:Y:S05]  /*0180*/  @P0 BRA `(.L_x_2) ;  /* 0x0000000400980947 */ /* 0x000fea0003800000 */
[----:B------:R-:W0:Y:S01]  /*0190*/  LDC R3, c[0x0][0x360] ;  /* 0x0000d800ff037b82 */ /* 0x000e220000000800 */
[----:B------:R-:W-:Y:S01]  /*01a0*/  BSSY.RECONVERGENT B1, `(.L_x_3) ;  /* 0x0000035000017945 */ /* 0x000fe20003800200 */
[----:B------:R-:W-:Y:S01]  /*01b0*/  MOV R23, RZ ;  /* 0x000000ff00177202 */ /* 0x000fe20000000f00 */
[----:B------:R-:W-:Y:S01]  /*01c0*/  IMAD.MOV.U32 R24, RZ, RZ, R0 ;  /* 0x000000ffff187224 */ /* 0x000fe200078e0000 */
[----:B0-----:R-:W0:Y:S01]  /*01d0*/  I2F.U32.RP R8, R3 ;  /* 0x0000000300087306 */ /* 0x001e220000209000 */
[----:B------:R-:W-:Y:S02]  /*01e0*/  IADD3 R2, PT, PT, R0, R3, RZ ;  /* 0x0000000300027210 */ /* 0x000fe40007ffe0ff */
[----:B------:R-:W-:Y:S02]  /*01f0*/  ISETP.NE.U32.AND P2, PT, R3, RZ, PT ;  /* 0x000000ff0300720c */ /* 0x000fe40003f45070 */
[C---:B------:R-:W-:Y:S02]  /*0200*/  ISETP.GE.U32.AND P0, PT, R2.reuse, UR4, PT ;  /* 0x0000000402007c0c */ /* 0x040fe4000bf06070 */
[----:B------:R-:W-:Y:S01]  /*0210*/  VIMNMX.U32 R7, PT, PT, R2, UR4, !PT ;  /* 0x0000000402077c48 */ /* 0x000fe2000ffe0000 */
[----:B0-----:R-:W0:Y:S02]  /*0220*/  MUFU.RCP R8, R8 ;  /* 0x0000000800087308 */ /* 0x001e240000001000 */
[----:B0-----:R-:W-:-:S06]  /*0230*/  IADD3 R4, PT, PT, R8, 0xffffffe, RZ ;  /* 0x0ffffffe08047810 */ /* 0x001fcc0007ffe0ff */
[----:B------:R0:W1:Y:S02]  /*0240*/  F2I.FTZ.U32.TRUNC.NTZ R5, R4 ;  /* 0x0000000400057305 */ /* 0x000064000021f000 */
[----:B0-----:R-:W-:Y:S02]  /*0250*/  MOV R4, RZ ;  /* 0x000000ff00047202 */ /* 0x001fe40000000f00 */
[----:B-1----:R-:W-:-:S05]  /*0260*/  IADD3 R6, PT, PT, RZ, -R5, RZ ;  /* 0x80000005ff067210 */ /* 0x002fca0007ffe0ff */
[----:B------:R-:W-:Y:S01]  /*0270*/  IMAD R9, R6, R3, RZ ;  /* 0x0000000306097224 */ /* 0x000fe200078e02ff */
[----:B------:R-:W-:-:S03]  /*0280*/  SEL R6, RZ, 0x1, P0 ;  /* 0x00000001ff067807 */ /* 0x000fc60000000000 */
[----:B------:R-:W-:Y:S01]  /*0290*/  IMAD.HI.U32 R5, R5, R9, R4 ;  /* 0x0000000905057227 */ /* 0x000fe200078e0004 */
[----:B------:R-:W-:-:S05]  /*02a0*/  IADD3 R2, PT, PT, R7, -R2, -R6 ;  /* 0x8000000207027210 */ /* 0x000fca0007ffe806 */
[----:B------:R-:W-:-:S04]  /*02b0*/  IMAD.HI.U32 R5, R5, R2, RZ ;  /* 0x0000000205057227 */ /* 0x000fc800078e00ff */
[----:B------:R-:W-:-:S04]  /*02c0*/  IMAD.MOV R4, RZ, RZ, -R5 ;  /* 0x000000ffff047224 */ /* 0x000fc800078e0a05 */
[----:B------:R-:W-:-:S05]  /*02d0*/  IMAD R2, R3, R4, R2 ;  /* 0x0000000403027224 */ /* 0x000fca00078e0202 */
[----:B------:R-:W-:-:S13]  /*02e0*/  ISETP.GE.U32.AND P0, PT, R2, R3, PT ;  /* 0x000000030200720c */ /* 0x000fda0003f06070 */
[-C--:B------:R-:W-:Y:S02]  /*02f0*/  @P0 IADD3 R2, PT, PT, R2, -R3.reuse, RZ ;  /* 0x8000000302020210 */ /* 0x080fe40007ffe0ff */
[----:B------:R-:W-:Y:S02]  /*0300*/  @P0 IADD3 R5, PT, PT, R5, 0x1, RZ ;  /* 0x0000000105050810 */ /* 0x000fe40007ffe0ff */
[----:B------:R-:W-:-:S13]  /*0310*/  ISETP.GE.U32.AND P1, PT, R2, R3, PT ;  /* 0x000000030200720c */ /* 0x000fda0003f26070 */
[----:B------:R-:W-:Y:S02]  /*0320*/  @P1 IADD3 R5, PT, PT, R5, 0x1, RZ ;  /* 0x0000000105051810 */ /* 0x000fe40007ffe0ff */
[----:B------:R-:W-:-:S04]  /*0330*/  @!P2 LOP3.LUT R5, RZ, R3, RZ, 0x33, !PT ;  /* 0x00000003ff05a212 */ /* 0x000fc800078e33ff */
[----:B------:R-:W-:-:S04]  /*0340*/  IADD3 R5, PT, PT, R6, R5, RZ ;  /* 0x0000000506057210 */ /* 0x000fc80007ffe0ff */
[C---:B------:R-:W-:Y:S02]  /*0350*/  LOP3.LUT R2, R5.reuse, 0x3, RZ, 0xc0, !PT ;  /* 0x0000000305027812 */ /* 0x040fe400078ec0ff */
[----:B------:R-:W-:Y:S02]  /*0360*/  ISETP.GE.U32.AND P0, PT, R5, 0x3, PT ;  /* 0x000000030500780c */ /* 0x000fe40003f06070 */
[----:B------:R-:W-:-:S13]  /*0370*/  ISETP.NE.AND P1, PT, R2, 0x3, PT ;  /* 0x000000030200780c */ /* 0x000fda0003f25270 */
[----:B------:R-:W-:Y:S05]  /*0380*/  @!P1 BRA `(.L_x_4) ;  /* 0x0000000000589947 */ /* 0x000fea0003800000 */
[----:B------:R-:W-:Y:S01]  /*0390*/  IADD3 R5, PT, PT, R5, 0x1, RZ ;  /* 0x0000000105057810 */ /* 0x000fe20007ffe0ff */
[----:B------:R-:W-:Y:S01]  /*03a0*/  IMAD.WIDE.U32 R12, R0, 0x10, RZ ;  /* 0x00000010000c7825 */ /* 0x000fe200078e00ff */
[----:B------:R-:W-:Y:S02]  /*03b0*/  MOV R23, RZ ;  /* 0x000000ff00177202 */ /* 0x000fe40000000f00 */
[----:B------:R-:W-:Y:S02]  /*03c0*/  LOP3.LUT R5, R5, 0x3, RZ, 0xc0, !PT ;  /* 0x0000000305057812 */ /* 0x000fe400078ec0ff */
[----:B------:R-:W-:Y:S02]  /*03d0*/  MOV R24, R0 ;  /* 0x0000000000187202 */ /* 0x000fe40000000f00 */
[----:B------:R-:W-:-:S07]  /*03e0*/  IADD3 R2, PT, PT, -R5, RZ, RZ ;  /* 0x000000ff05027210 */ /* 0x000fce0007ffe1ff */
.L_x_5:
[-C--:B------:R-:W-:Y:S02]  /*03f0*/  IADD3 R8, P2, PT, R26, R12.reuse, RZ ;  /* 0x0000000c1a087210 */ /* 0x080fe40007f5e0ff */
[----:B------:R-:W-:-:S03]  /*0400*/  IADD3 R4, P1, PT, R28, R12, RZ ;  /* 0x0000000c1c047210 */ /* 0x000fc60007f3e0ff */
[----:B------:R-:W-:Y:S01]  /*0410*/  IMAD.X R9, R27, 0x1, R13, P2 ;  /* 0x000000011b097824 */ /* 0x000fe200010e060d */
[----:B------:R-:W-:-:S05]  /*0420*/  IADD3.X R5, PT, PT, R29, R13, RZ, P1, !PT ;  /* 0x0000000d1d057210 */ /* 0x000fca0000ffe4ff */
[----:B------:R-:W2:Y:S04]  /*0430*/  LDG.E.128 R8, desc[UR6][R8.64] ;  /* 0x0000000608087981 */ /* 0x000ea8000c1e1d00 */
[----:B------:R-:W2:Y:S01]  /*0440*/  LDG.E.128 R4, desc[UR6][R4.64] ;  /* 0x0000000604047981 */ /* 0x000ea2000c1e1d00 */
[----:B------:R-:W-:-:S04]  /*0450*/  IADD3 R2, PT, PT, R2, 0x1, RZ ;  /* 0x0000000102027810 */ /* 0x000fc80007ffe0ff */
[----:B------:R-:W-:Y:S01]  /*0460*/  ISETP.NE.AND P1, PT, R2, RZ, PT ;  /* 0x000000ff0200720c */ /* 0x000fe20003f25270 */
[C---:B------:R-:W-:Y:S01]  /*0470*/  IMAD.WIDE.U32 R12, R3.reuse, 0x10, R12 ;  /* 0x00000010030c7825 */ /* 0x040fe200078e000c */
[----:B------:R-:W-:-:S03]  /*0480*/  IADD3 R24, PT, PT, R3, R24, RZ ;  /* 0x0000001803187210 */ /* 0x000fc60007ffe0ff */
[----:B--2---:R-:W-:-:S04]  /*0490*/  FMUL R15, R5, R9 ;  /* 0x00000009050f7220 */ /* 0x004fc80000400000 */
[----:B------:R-:W-:-:S04]  /*04a0*/  FFMA R15, R4, R8, R15 ;  /* 0x00000008040f7223 */ /* 0x000fc8000000000f */
[----:B------:R-:W-:-:S04]  /*04b0*/  FFMA R6, R6, R10, R15 ;  /* 0x0000000a06067223 */ /* 0x000fc8000000000f */
[----:B------:R-:W-:-:S04]  /*04c0*/  FFMA R6, R7, R11, R6 ;  /* 0x0000000b07067223 */ /* 0x000fc80000000006 */
[----:B------:R-:W-:Y:S01]  /*04d0*/  FADD R23, R6, R23 ;  /* 0x0000001706177221 */ /* 0x000fe20000000000 */
[----:B------:R-:W-:Y:S06]  /*04e0*/  @P1 BRA `(.L_x_5) ;  /* 0xfffffffc00c01947 */ /* 0x000fec000383ffff */
.L_x_4:
[----:B------:R-:W-:Y:S05]  /*04f0*/  BSYNC.RECONVERGENT B1 ;  /* 0x0000000000017941 */ /* 0x000fea0003800200 */
.L_x_3:
[----:B------:R-:W-:Y:S05]  /*0500*/  @!P0 BRA `(.L_x_2) ;  /* 0x0000000000b88947 */ /* 0x000fea0003800000 */
[C---:B------:R-:W-:Y:S01]  /*0510*/  LEA R22, R3.reuse, R24, 0x1 ;  /* 0x0000001803167211 */ /* 0x040fe200078e08ff */
[----:B------:R-:W-:Y:S01]  /*0520*/  IMAD R20, R3, 0x3, R24 ;  /* 0x0000000303147824 */ /* 0x000fe200078e0218 */
[----:B------:R-:W-:-:S07]  /*0530*/  IADD3 R2, PT, PT, R24, R3, RZ ;  /* 0x0000000318027210 */ /* 0x000fce0007ffe0ff */
.L_x_6:
[----:B------:R-:W-:-:S04]  /*0540*/  IMAD.WIDE.U32 R4, R24, 0x10, R28 ;  /* 0x0000001018047825 */ /* 0x000fc800078e001c */
[----:B------:R-:W-:Y:S02]  /*0550*/  IMAD.WIDE.U32 R8, R24, 0x10, R26 ;  /* 0x0000001018087825 */ /* 0x000fe400078e001a */
[----:B------:R-:W2:Y:S02]  /*0560*/  LDG.E.128 R4, desc[UR6][R4.64] ;  /* 0x0000000604047981 */ /* 0x000ea4000c1e1d00 */
[C---:B------:R-:W-:Y:S02]  /*0570*/  IMAD.WIDE.U32 R12, R2.reuse, 0x10, R28 ;  /* 0x00000010020c7825 */ /* 0x040fe400078e001c */
[----:B------:R-:W2:Y:S02]  /*0580*/  LDG.E.128 R8, desc[UR6][R8.64] ;  /* 0x0000000608087981 */ /* 0x000ea4000c1e1d00 */
[----:B------:R-:W-:Y:S02]  /*0590*/  IMAD.WIDE.U32 R16, R2, 0x10, R26 ;  /* 0x0000001002107825 */ /* 0x000fe400078e001a */
[----:B------:R-:W3:Y:S04]  /*05a0*/  LDG.E.128 R12, desc[UR6][R12.64] ;  /* 0x000000060c0c7981 */ /* 0x000ee8000c1e1d00 */
[----:B------:R-:W3:Y:S01]  /*05b0*/  LDG.E.128 R16, desc[UR6][R16.64] ;  /* 0x0000000610107981 */ /* 0x000ee2000c1e1d00 */
[----:B--2---:R-:W-:-:S04]  /*05c0*/  FMUL R25, R5, R9 ;  /* 0x0000000905197220 */ /* 0x004fc80000400000 */
[----:B------:R-:W-:Y:S01]  /*05d0*/  FFMA R25, R4, R8, R25 ;  /* 0x0000000804197223 */ /* 0x000fe20000000019 */
[----:B---3--:R-:W-:-:S03]  /*05e0*/  FMUL R13, R13, R17 ;  /* 0x000000110d0d7220 */ /* 0x008fc60000400000 */
[----:B------:R-:W-:Y:S01]  /*05f0*/  FFMA R6, R6, R10, R25 ;  /* 0x0000000a06067223 */ /* 0x000fe20000000019 */
[----:B------:R-:W-:-:S04]  /*0600*/  IMAD.WIDE.U32 R4, R22, 0x10, R28 ;  /* 0x0000001016047825 */ /* 0x000fc800078e001c */
[----:B------:R-:W-:Y:S01]  /*0610*/  FFMA R25, R12, R16, R13 ;  /* 0x000000100c197223 */ /* 0x000fe2000000000d */
[----:B------:R-:W-:Y:S01]  /*0620*/  FFMA R6, R7, R11, R6 ;  /* 0x0000000b07067223 */ /* 0x000fe20000000006 */
[----:B------:R-:W-:-:S04]  /*0630*/  IMAD.WIDE.U32 R8, R22, 0x10, R26 ;  /* 0x0000001016087825 */ /* 0x000fc800078e001a */
[----:B------:R-:W-:Y:S01]  /*0640*/  FFMA R14, R14, R18, R25 ;  /* 0x000000120e0e7223 */ /* 0x000fe20000000019 */
[----:B------:R-:W-:Y:S01]  /*0650*/  FADD R23, R6, R23 ;  /* 0x0000001706177221 */ /* 0x000fe20000000000 */
[C---:B------:R-:W-:Y:S01]  /*0660*/  IMAD.WIDE.U32 R12, R20.reuse, 0x10, R28 ;  /* 0x00000010140c7825 */ /* 0x040fe200078e001c */
[----:B------:R-:W2:Y:S03]  /*0670*/  LDG.E.128 R4, desc[UR6][R4.64] ;  /* 0x0000000604047981 */ /* 0x000ea6000c1e1d00 */
[----:B------:R-:W-:Y:S01]  /*0680*/  IMAD.WIDE.U32 R16, R20, 0x10, R26 ;  /* 0x0000001014107825 */ /* 0x000fe200078e001a */
[----:B------:R-:W2:Y:S03]  /*0690*/  LDG.E.128 R8, desc[UR6][R8.64] ;  /* 0x0000000608087981 */ /* 0x000ea6000c1e1d00 */
[----:B------:R-:W-:-:S02]  /*06a0*/  FFMA R25, R15, R19, R14 ;  /* 0x000000130f197223 */ /* 0x000fc4000000000e */
[----:B------:R-:W3:Y:S04]  /*06b0*/  LDG.E.128 R12, desc[UR6][R12.64] ;  /* 0x000000060c0c7981 */ /* 0x000ee8000c1e1d00 */
[----:B------:R-:W3:Y:S01]  /*06c0*/  LDG.E.128 R16, desc[UR6][R16.64] ;  /* 0x0000000610107981 */ /* 0x000ee2000c1e1d00 */
[----:B------:R-:W-:-:S04]  /*06d0*/  IADD3 R24, PT, PT, R3, R24, R3 ;  /* 0x0000001803187210 */ /* 0x000fc80007ffe003 */
[----:B------:R-:W-:-:S04]  /*06e0*/  IADD3 R24, PT, PT, R3, R24, R3 ;  /* 0x0000001803187210 */ /* 0x000fc80007ffe003 */
[----:B------:R-:W-:Y:S01]  /*06f0*/  ISETP.GE.AND P0, PT, R24, UR4, PT ;  /* 0x0000000418007c0c */ /* 0x000fe2000bf06270 */
[----:B------:R-:W-:Y:S01]  /*0700*/  FADD R23, R23, R25 ;  /* 0x0000001917177221 */ /* 0x000fe20000000000 */
[C---:B------:R-:W-:Y:S01]  /*0710*/  LEA R22, R3.reuse, R22, 0x2 ;  /* 0x0000001603167211 */ /* 0x040fe200078e10ff */
[C---:B------:R-:W-:Y:S01]  /*0720*/  IMAD R20, R3.reuse, 0x4, R20 ;  /* 0x0000000403147824 */ /* 0x040fe200078e0214 */
[----:B------:R-:W-:Y:S01]  /*0730*/  LEA R2, R3, R2, 0x2 ;  /* 0x0000000203027211 */ /* 0x000fe200078e10ff */
[----:B--2---:R-:W-:-:S04]  /*0740*/  FMUL R5, R5, R9 ;  /* 0x0000000905057220 */ /* 0x004fc80000400000 */
[----:B------:R-:W-:Y:S01]  /*0750*/  FFMA R5, R4, R8, R5 ;  /* 0x0000000804057223 */ /* 0x000fe20000000005 */
[----:B---3--:R-:W-:-:S03]  /*0760*/  FMUL R13, R13, R17 ;  /* 0x000000110d0d7220 */ /* 0x008fc60000400000 */
[----:B------:R-:W-:Y:S01]  /*0770*/  FFMA R6, R6, R10, R5 ;  /* 0x0000000a06067223 */ /* 0x000fe20000000005 */
[----:B------:R-:W-:-:S03]  /*0780*/  FFMA R13, R12, R16, R13 ;  /* 0x000000100c0d7223 */ /* 0x000fc6000000000d */
[----:B------:R-:W-:Y:S01]  /*0790*/  FFMA R6, R7, R11, R6 ;  /* 0x0000000b07067223 */ /* 0x000fe20000000006 */
[----:B------:R-:W-:-:S03]  /*07a0*/  FFMA R14, R14, R18, R13 ;  /* 0x000000120e0e7223 */ /* 0x000fc6000000000d */
[----:B------:R-:W-:Y:S01]  /*07b0*/  FADD R23, R23, R6 ;  /* 0x0000000617177221 */ /* 0x000fe20000000000 */
[----:B------:R-:W-:-:S04]  /*07c0*/  FFMA R14, R15, R19, R14 ;  /* 0x000000130f0e7223 */ /* 0x000fc8000000000e */
[----:B------:R-:W-:Y:S01]  /*07d0*/  FADD R23, R23, R14 ;  /* 0x0000000e17177221 */ /* 0x000fe20000000000 */
[----:B------:R-:W-:Y:S06]  /*07e0*/  @!P0 BRA `(.L_x_6) ;  /* 0xfffffffc00548947 */ /* 0x000fec000383ffff */
.L_x_2:
[----:B------:R-:W-:Y:S05]  /*07f0*/  BSYNC.RECONVERGENT B0 ;  /* 0x0000000000007941 */ /* 0x000fea0003800200 */
.L_x_1:
[----:B------:R-:W0:Y:S01]  /*0800*/  S2UR UR5, SR_CgaCtaId ;  /* 0x00000000000579c3 */ /* 0x000e220000008800 */
[----:B------:R-:W-:Y:S01]  /*0810*/  UMOV UR4, 0x400 ;  /* 0x0000040000047882 */ /* 0x000fe20000000000 */
[----:B------:R-:W1:Y:S01]  /*0820*/  LDCU UR8, c[0x0][0x360] ;  /* 0x00006c00ff0877ac */ /* 0x000e620008000800 */
[----:B------:R-:W-:Y:S01]  /*0830*/  ISETP.NE.AND P1, PT, R0, RZ, PT ;  /* 0x000000ff0000720c */ /* 0x000fe20003f25270 */
[----:B-1----:R-:W-:Y:S02]  /*0840*/  UISETP.GE.U32.AND UP0, UPT, UR8, 0x2, UPT ;  /* 0x000000020800788c */ /* 0x002fe4000bf06070 */
[----:B0-----:R-:W-:-:S06]  /*0850*/  ULEA UR4, UR5, UR4, 0x18 ;  /* 0x0000000405047291 */ /* 0x001fcc000f8ec0ff */
[----:B------:R-:W-:-:S05]  /*0860*/  LEA R2, R0, UR4, 0x2 ;  /* 0x0000000400027c11 */ /* 0x000fca000f8e10ff */
[----:B------:R0:W-:Y:S01]  /*0870*/  STS [R2], R23 ;  /* 0x0000001702007388 */ /* 0x0001e20000000800 */
[----:B------:R-:W-:Y:S06]  /*0880*/  BAR.SYNC.DEFER_BLOCKING 0x0 ;  /* 0x0000000000007b1d */ /* 0x000fec0000010000 */
[----:B------:R-:W-:Y:S05]  /*0890*/  BRA.U !UP0, `(.L_x_7) ;  /* 0x0000000108307547 */ /* 0x000fea000b800000 */
[----:B------:R-:W-:-:S07]  /*08a0*/  MOV R3, UR8 ;  /* 0x0000000800037c02 */ /* 0x000fce0008000f00 */
.L_x_8:
[----:B------:R-:W-:-:S04]  /*08b0*/  SHF.R.U32.HI R7, RZ, 0x1, R3 ;  /* 0x00000001ff077819 */ /* 0x000fc80000011603 */
[----:B------:R-:W-:-:S13]  /*08c0*/  ISETP.GE.U32.AND P0, PT, R0, R7, PT ;  /* 0x000000070000720c */ /* 0x000fda0003f06070 */
[----:B------:R-:W-:Y:S01]  /*08d0*/  @!P0 LEA R4, R7, R2, 0x2 ;  /* 0x0000000207048211 */ /* 0x000fe200078e10ff */
[----:B------:R-:W-:Y:S05]  /*08e0*/  @!P0 LDS R5, [R2] ;  /* 0x0000000002058984 */ /* 0x000fea0000000800 */
[----:B------:R-:W1:Y:S02]  /*08f0*/  @!P0 LDS R4, [R4] ;  /* 0x0000000004048984 */ /* 0x000e640000000800 */
[----:B-1----:R-:W-:-:S05]  /*0900*/  @!P0 FADD R5, R4, R5 ;  /* 0x0000000504058221 */ /* 0x002fca0000000000 */
[----:B------:R1:W-:Y:S01]  /*0910*/  @!P0 STS [R2], R5 ;  /* 0x0000000502008388 */ /* 0x0003e20000000800 */
[----:B------:R-:W-:Y:S01]  /*0920*/  BAR.SYNC.DEFER_BLOCKING 0x0 ;  /* 0x0000000000007b1d */ /* 0x000fe20000010000 */
[----:B------:R-:W-:Y:S02]  /*0930*/  ISETP.GT.U32.AND P0, PT, R3, 0x3, PT ;  /* 0x000000030300780c */ /* 0x000fe40003f04070 */
[----:B------:R-:W-:-:S11]  /*0940*/  MOV R3, R7 ;  /* 0x0000000700037202 */ /* 0x000fd60000000f00 */
[----:B-1----:R-:W-:Y:S05]  /*0950*/  @P0 BRA `(.L_x_8) ;  /* 0xfffffffc00d40947 */ /* 0x002fea000383ffff */
.L_x_7:
[----:B------:R-:W-:Y:S05]  /*0960*/  @P1 EXIT ;  /* 0x000000000000194d */ /* 0x000fea0003800000 */
[----:B------:R-:W1:Y:S01]  /*0970*/  S2UR UR5, SR_CgaCtaId ;  /* 0x00000000000579c3 */ /* 0x000e620000008800 */
[----:B------:R-:W-:-:S07]  /*0980*/  UMOV UR4, 0x400 ;  /* 0x0000040000047882 */ /* 0x000fce0000000000 */
[----:B0-----:R-:W0:Y:S01]  /*0990*/  LDC.64 R2, c[0x0][0x3a8] ;  /* 0x0000ea00ff027b82 */ /* 0x001e220000000a00 */
[----:B-1----:R-:W-:Y:S01]  /*09a0*/  ULEA UR4, UR5, UR4, 0x18 ;  /* 0x0000000405047291 */ /* 0x002fe2000f8ec0ff */
[----:B0-----:R-:W-:-:S08]  /*09b0*/  IMAD.WIDE.U32 R2, R21, 0x4, R2 ;  /* 0x0000000415027825 */ /* 0x001fd000078e0002 */
[----:B------:R-:W0:Y:S04]  /*09c0*/  LDS R5, [UR4] ;  /* 0x00000004ff057984 */ /* 0x000e280008000800 */
[----:B0-----:R-:W-:Y:S01]  /*09d0*/  STG.E desc[UR6][R2.64], R5 ;  /* 0x0000000502007986 */ /* 0x001fe2000c101906 */
[----:B------:R-:W-:Y:S05]  /*09e0*/  EXIT ;  /* 0x000000000000794d */ /* 0x000fea0003800000 */
.L_x_0:
[----:B------:R-:W-:-:S13]  /*09f0*/  ISETP.NE.AND P0, PT, R0, RZ, PT ;  /* 0x000000ff0000720c */ /* 0x000fda0003f05270 */
[----:B------:R-:W-:Y:S05]  /*0a00*/  @P0 EXIT ;  /* 0x000000000000094d */ /* 0x000fea0003800000 */
[----:B------:R-:W0:Y:S01]  /*0a10*/  LDC.64 R2, c[0x0][0x3a8] ;  /* 0x0000ea00ff027b82 */ /* 0x000e220000000a00 */
[----:B------:R-:W-:Y:S02]  /*0a20*/  HFMA2 R5, -RZ, RZ, -6.109375, 2 ;  /* 0xc61c4000ff057431 */ /* 0x000fe400000001ff */
[----:B0-----:R-:W-:-:S05]  /*0a30*/  IMAD.WIDE.U32 R2, R21, 0x4, R2 ;  /* 0x0000000415027825 */ /* 0x001fca00078e0002 */
[----:B------:R-:W-:Y:S01]  /*0a40*/  STG.E desc[UR6][R2.64], R5 ;  /* 0x0000000502007986 */ /* 0x000fe2000c101906 */
[----:B------:R-:W-:Y:S05]  /*0a50*/  EXIT ;  /* 0x000000000000794d */ /* 0x000fea0003800000 */
.L_x_9:
[----:B------:R-:W-:-:S00]  /*0a60*/  BRA `(.L_x_9) ;  /* 0xfffffffc00fc7947 */ /* 0x000fc0000383ffff */
[----:B------:R-:W-:-:S00]  /*0a70*/  NOP ;  /* 0x0000000000007918 */ /* 0x000fc00000000000 */
        /* <DEDUP_REMOVED lines=8> */
.L_x_10:


//--------------------- .nv.shared.kernel         --------------------------
	.section	.nv.shared.kernel,"aw",@nobits
	.sectionflags	@""
	.align	16
	.zero		1024


//--------------------- .nv.shared.reserved.0     --------------------------
	.section	.nv.shared.reserved.0,"aw",@nobits
	.weak		__nv_reservedSMEM_offset_0_alias
	.size		__nv_reservedSMEM_offset_0_alias, 0, 64
	.other		__nv_reservedSMEM_offset_0_alias,@"STO_CUDA_RESERVED_SHARED STV_DEFAULT"
__nv_reservedSMEM_offset_0_alias:
	.zero		0
	.zero		64


//--------------------- .nv.constant0.kernel      --------------------------
	.section	.nv.constant0.kernel,"a",@progbits
	.sectionflags	@""
	.align	4
.nv.constant0.kernel:
	.zero		944


//--------------------- SYMBOLS --------------------------

	.type		.nv.reservedSmem.offset0,@object
	.size		.nv.reservedSmem.offset0,0x4
	.type		.nv.reservedSmem.cap,@object
	.size		.nv.reservedSmem.cap,0x4
